//
// Generated by NVIDIA NVVM Compiler
//
// Compiler Build ID: CL-36424714
// Cuda compilation tools, release 13.0, V13.0.88
// Based on NVVM 20.0.0
//

.version 9.0
.target sm_100
.address_size 64

	// .globl	_Z32transitive_closure_stage1_kernelPji
// _ZZ32transitive_closure_stage1_kernelPjiE20primary_block_buffer has been demoted

.visible .entry _Z32transitive_closure_stage1_kernelPji(
	.param .u64 .ptr .align 1 _Z32transitive_closure_stage1_kernelPji_param_0,
	.param .u32 _Z32transitive_closure_stage1_kernelPji_param_1
)
{
	.reg .pred 	%p<25>;
	.reg .b32 	%r<49>;
	.reg .b64 	%rd<5>;
	// demoted variable
	.shared .align 4 .b8 _ZZ32transitive_closure_stage1_kernelPjiE20primary_block_buffer[256];
	ld.param.u64 	%rd2, [_Z32transitive_closure_stage1_kernelPji_param_0];
	ld.param.u32 	%r5, [_Z32transitive_closure_stage1_kernelPji_param_1];
	cvta.to.global.u64 	%rd3, %rd2;
	shl.b32 	%r1, %r5, 3;
	mov.u32 	%r6, %tid.y;
	add.s32 	%r7, %r1, %r6;
	mov.u32 	%r8, %tid.x;
	add.s32 	%r9, %r1, %r8;
	shl.b32 	%r10, %r7, 6;
	add.s32 	%r11, %r10, %r9;
	mul.wide.s32 	%rd4, %r11, 4;
	add.s64 	%rd1, %rd3, %rd4;
	ld.global.u32 	%r12, [%rd1];
	shl.b32 	%r13, %r6, 5;
	mov.u32 	%r14, _ZZ32transitive_closure_stage1_kernelPjiE20primary_block_buffer;
	add.s32 	%r2, %r14, %r13;
	shl.b32 	%r15, %r8, 2;
	add.s32 	%r3, %r2, %r15;
	st.shared.u32 	[%r3], %r12;
	bar.sync 	0;
	add.s32 	%r4, %r14, %r15;
	ld.shared.u32 	%r16, [%r3];
	setp.ne.s32 	%p1, %r16, 0;
	@%p1 bra 	$L__BB0_4;
	ld.shared.u32 	%r17, [%r2];
	setp.eq.s32 	%p2, %r17, 0;
	@%p2 bra 	$L__BB0_4;
	ld.shared.u32 	%r18, [%r4];
	setp.eq.s32 	%p3, %r18, 0;
	@%p3 bra 	$L__BB0_4;
	add.s32 	%r19, %r1, 2;
	st.shared.u32 	[%r3], %r19;
$L__BB0_4:
	bar.sync 	0;
	ld.shared.u32 	%r20, [%r3];
	setp.ne.s32 	%p4, %r20, 0;
	@%p4 bra 	$L__BB0_8;
	ld.shared.u32 	%r21, [%r2+4];
	setp.eq.s32 	%p5, %r21, 0;
	@%p5 bra 	$L__BB0_8;
	ld.shared.u32 	%r22, [%r4+32];
	setp.eq.s32 	%p6, %r22, 0;
	@%p6 bra 	$L__BB0_8;
	add.s32 	%r23, %r1, 3;
	st.shared.u32 	[%r3], %r23;
$L__BB0_8:
	bar.sync 	0;
	ld.shared.u32 	%r24, [%r3];
	setp.ne.s32 	%p7, %r24, 0;
	@%p7 bra 	$L__BB0_12;
	ld.shared.u32 	%r25, [%r2+8];
	setp.eq.s32 	%p8, %r25, 0;
	@%p8 bra 	$L__BB0_12;
	ld.shared.u32 	%r26, [%r4+64];
	setp.eq.s32 	%p9, %r26, 0;
	@%p9 bra 	$L__BB0_12;
	add.s32 	%r27, %r1, 4;
	st.shared.u32 	[%r3], %r27;
$L__BB0_12:
	bar.sync 	0;
	ld.shared.u32 	%r28, [%r3];
	setp.ne.s32 	%p10, %r28, 0;
	@%p10 bra 	$L__BB0_16;
	ld.shared.u32 	%r29, [%r2+12];
	setp.eq.s32 	%p11, %r29, 0;
	@%p11 bra 	$L__BB0_16;
	ld.shared.u32 	%r30, [%r4+96];
	setp.eq.s32 	%p12, %r30, 0;
	@%p12 bra 	$L__BB0_16;
	add.s32 	%r31, %r1, 5;
	st.shared.u32 	[%r3], %r31;
$L__BB0_16:
	bar.sync 	0;
	ld.shared.u32 	%r32, [%r3];
	setp.ne.s32 	%p13, %r32, 0;
	@%p13 bra 	$L__BB0_20;
	ld.shared.u32 	%r33, [%r2+16];
	setp.eq.s32 	%p14, %r33, 0;
	@%p14 bra 	$L__BB0_20;
	ld.shared.u32 	%r34, [%r4+128];
	setp.eq.s32 	%p15, %r34, 0;
	@%p15 bra 	$L__BB0_20;
	add.s32 	%r35, %r1, 6;
	st.shared.u32 	[%r3], %r35;
$L__BB0_20:
	bar.sync 	0;
	ld.shared.u32 	%r36, [%r3];
	setp.ne.s32 	%p16, %r36, 0;
	@%p16 bra 	$L__BB0_24;
	ld.shared.u32 	%r37, [%r2+20];
	setp.eq.s32 	%p17, %r37, 0;
	@%p17 bra 	$L__BB0_24;
	ld.shared.u32 	%r38, [%r4+160];
	setp.eq.s32 	%p18, %r38, 0;
	@%p18 bra 	$L__BB0_24;
	add.s32 	%r39, %r1, 7;
	st.shared.u32 	[%r3], %r39;
$L__BB0_24:
	bar.sync 	0;
	ld.shared.u32 	%r40, [%r3];
	setp.ne.s32 	%p19, %r40, 0;
	@%p19 bra 	$L__BB0_28;
	ld.shared.u32 	%r41, [%r2+24];
	setp.eq.s32 	%p20, %r41, 0;
	@%p20 bra 	$L__BB0_28;
	ld.shared.u32 	%r42, [%r4+192];
	setp.eq.s32 	%p21, %r42, 0;
	@%p21 bra 	$L__BB0_28;
	add.s32 	%r43, %r1, 8;
	st.shared.u32 	[%r3], %r43;
$L__BB0_28:
	bar.sync 	0;
	ld.shared.u32 	%r44, [%r3];
	setp.ne.s32 	%p22, %r44, 0;
	@%p22 bra 	$L__BB0_32;
	ld.shared.u32 	%r45, [%r2+28];
	setp.eq.s32 	%p23, %r45, 0;
	@%p23 bra 	$L__BB0_32;
	ld.shared.u32 	%r46, [%r4+224];
	setp.eq.s32 	%p24, %r46, 0;
	@%p24 bra 	$L__BB0_32;
	add.s32 	%r47, %r1, 9;
	st.shared.u32 	[%r3], %r47;
$L__BB0_32:
	bar.sync 	0;
	ld.shared.u32 	%r48, [%r3];
	st.global.u32 	[%rd1], %r48;
	ret;

}


// ===== COMPILED SASS (sm_100) =====

	.target	sm_100

	.elftype	@"ET_EXEC"


//--------------------- .note.nv.tkinfo           --------------------------
	.section	.note.nv.tkinfo,"",@"SHT_NOTE"
	.sectionflags	@"SHF_NOTE_NV_TKINFO"
	.tkinfo
        /*0018*/ 	.word	0x00000002
        /*0030*/ 	.string	""
        /*0030*/ 	.string	"ptxas"
        /*0030*/ 	.string	"Cuda compilation tools, release 13.0, V13.0.88"
        /*0030*/ 	.string	"Build cuda_13.0.r13.0/compiler.36424714_0"
        /*0030*/ 	.string	"-arch sm_100 -m 64 "



//--------------------- .note.nv.cuinfo           --------------------------
	.section	.note.nv.cuinfo,"",@"SHT_NOTE"
	.sectionflags	@"SHF_NOTE_NV_CUINFO"
        /*0018*/ 	.short	0x0002
        /*001a*/ 	.short	0x0064
        /*001c*/ 	.short	0x0082
	.zero		2


//--------------------- .nv.info                  --------------------------
	.section	.nv.info,"",@"SHT_CUDA_INFO"
	.align	4


	//----- nvinfo : EIATTR_REGCOUNT
	.align		4
        /*0000*/ 	.byte	0x04, 0x2f
        /*0002*/ 	.short	(.L_1 - .L_0)
	.align		4
.L_0:
        /*0004*/ 	.word	index@(_Z32transitive_closure_stage1_kernelPji)
        /*0008*/ 	.word	0x0000000c


	//----- nvinfo : EIATTR_FRAME_SIZE
	.align		4
.L_1:
        /*000c*/ 	.byte	0x04, 0x11
        /*000e*/ 	.short	(.L_3 - .L_2)
	.align		4
.L_2:
        /*0010*/ 	.word	index@(_Z32transitive_closure_stage1_kernelPji)
        /*0014*/ 	.word	0x00000000


	//----- nvinfo : EIATTR_MIN_STACK_SIZE
	.align		4
.L_3:
        /*0018*/ 	.byte	0x04, 0x12
        /*001a*/ 	.short	(.L_5 - .L_4)
	.align		4
.L_4:
        /*001c*/ 	.word	index@(_Z32transitive_closure_stage1_kernelPji)
        /*0020*/ 	.word	0x00000000
.L_5:


//--------------------- .nv.compat                --------------------------
	.section	.nv.compat,"",@"SHT_CUDA_COMPAT_INFO"
	.align	4
        /*0000*/ 	.byte	0x02, 0x09, 0x00, 0x00, 0x02, 0x02, 0x01, 0x00, 0x02, 0x05, 0x05, 0x00, 0x03, 0x07, 0x01, 0x01
        /*0010*/ 	.byte	0x02, 0x03, 0x00, 0x00, 0x02, 0x06, 0x01, 0x00, 0x04, 0x0b, 0x08, 0x00, 0x09, 0x00, 0x00, 0x00
        /*0020*/ 	.byte	0x00, 0x00, 0x00, 0x00


//--------------------- .nv.info._Z32transitive_closure_stage1_kernelPji --------------------------
	.section	.nv.info._Z32transitive_closure_stage1_kernelPji,"",@"SHT_CUDA_INFO"
	.sectionflags	@""
	.align	4


	//----- nvinfo : EIATTR_CUDA_API_VERSION
	.align		4
        /*0000*/ 	.byte	0x04, 0x37
        /*0002*/ 	.short	(.L_7 - .L_6)
.L_6:
        /*0004*/ 	.word	0x00000082


	//----- nvinfo : EIATTR_KPARAM_INFO
	.align		4
.L_7:
        /*0008*/ 	.byte	0x04, 0x17
        /*000a*/ 	.short	(.L_9 - .L_8)
.L_8:
        /*000c*/ 	.word	0x00000000
        /*0010*/ 	.short	0x0001
        /*0012*/ 	.short	0x0008
        /*0014*/ 	.byte	0x00, 0xf0, 0x11, 0x00


	//----- nvinfo : EIATTR_KPARAM_INFO
	.align		4
.L_9:
        /*0018*/ 	.byte	0x04, 0x17
        /*001a*/ 	.short	(.L_11 - .L_10)
.L_10:
        /*001c*/ 	.word	0x00000000
        /*0020*/ 	.short	0x0000
        /*0022*/ 	.short	0x0000
        /*0024*/ 	.byte	0x00, 0xf5, 0x21, 0x00


	//----- nvinfo : EIATTR_SPARSE_MMA_MASK
	.align		4
.L_11:
        /*0028*/ 	.byte	0x03, 0x50
        /*002a*/ 	.short	0x0000


	//----- nvinfo : EIATTR_MAXREG_COUNT
	.align		4
        /*002c*/ 	.byte	0x03, 0x1b
        /*002e*/ 	.short	0x00ff


	//----- nvinfo : EIATTR_NUM_BARRIERS
	.align		4
        /*0030*/ 	.byte	0x02, 0x4c
        /*0032*/ 	.byte	0x01
	.zero		1


	//----- nvinfo : EIATTR_MERCURY_ISA_VERSION
	.align		4
        /*0034*/ 	.byte	0x03, 0x5f
        /*0036*/ 	.short	0x0101


	//----- nvinfo : EIATTR_VRC_CTA_INIT_COUNT
	.align		4
        /*0038*/ 	.byte	0x02, 0x4a
	.zero		1
	.zero		1


	//----- nvinfo : EIATTR_EXIT_INSTR_OFFSETS
	.align		4
        /*003c*/ 	.byte	0x04, 0x1c
        /*003e*/ 	.short	(.L_13 - .L_12)


	//   ....[0]....
.L_12:
        /*0040*/ 	.word	0x000007d0


	//----- nvinfo : EIATTR_CRS_STACK_SIZE
	.align		4
.L_13:
        /*0044*/ 	.byte	0x04, 0x1e
        /*0046*/ 	.short	(.L_15 - .L_14)
.L_14:
        /*0048*/ 	.word	0x00000000


	//----- nvinfo : EIATTR_CBANK_PARAM_SIZE
	.align		4
.L_15:
        /*004c*/ 	.byte	0x03, 0x19
        /*004e*/ 	.short	0x000c


	//----- nvinfo : EIATTR_PARAM_CBANK
	.align		4
        /*0050*/ 	.byte	0x04, 0x0a
        /*0052*/ 	.short	(.L_17 - .L_16)
	.align		4
.L_16:
        /*0054*/ 	.word	index@(.nv.constant0._Z32transitive_closure_stage1_kernelPji)
        /*0058*/ 	.short	0x0380
        /*005a*/ 	.short	0x000c


	//----- nvinfo : EIATTR_SW_WAR
	.align		4
.L_17:
        /*005c*/ 	.byte	0x04, 0x36
        /*005e*/ 	.short	(.L_19 - .L_18)
.L_18:
        /*0060*/ 	.word	0x00000008
.L_19:


//--------------------- .nv.callgraph             --------------------------
	.section	.nv.callgraph,"",@"SHT_CUDA_CALLGRAPH"
	.align	4
	.sectionentsize	8
	.align		4
        /*0000*/ 	.word	0x00000000
	.align		4
        /*0004*/ 	.word	0xffffffff
	.align		4
        /*0008*/ 	.word	0x00000000
	.align		4
        /*000c*/ 	.word	0xfffffffe
	.align		4
        /*0010*/ 	.word	0x00000000
	.align		4
        /*0014*/ 	.word	0xfffffffd
	.align		4
        /*0018*/ 	.word	0x00000000
	.align		4
        /*001c*/ 	.word	0xfffffffc


//--------------------- .text._Z32transitive_closure_stage1_kernelPji --------------------------
	.section	.text._Z32transitive_closure_stage1_kernelPji,"ax",@progbits
	.align	128
        .global         _Z32transitive_closure_stage1_kernelPji
        .type           _Z32transitive_closure_stage1_kernelPji,@function
        .size           _Z32transitive_closure_stage1_kernelPji,(.L_x_17 - _Z32transitive_closure_stage1_kernelPji)
        .other          _Z32transitive_closure_stage1_kernelPji,@"STO_CUDA_ENTRY STV_DEFAULT"
_Z32transitive_closure_stage1_kernelPji:
.text._Z32transitive_closure_stage1_kernelPji:
[----:B------:R-:W-:Y:S01]  /*0000*/  LDC R1, c[0x0][0x37c] ;  /* 0x0000df00ff017b82 */ /* 0x000fe20000000800 */
[----:B------:R-:W0:Y:S07]  /*0010*/  S2R R9, SR_TID.Y ;  /* 0x0000000000097919 */ /* 0x000e2e0000002200 */
[----:B------:R-:W0:Y:S01]  /*0020*/  LDC R0, c[0x0][0x388] ;  /* 0x0000e200ff007b82 */ /* 0x000e220000000800 */
[----:B------:R-:W1:Y:S01]  /*0030*/  LDCU.64 UR6, c[0x0][0x358] ;  /* 0x00006b00ff0677ac */ /* 0x000e620008000a00 */
[----:B------:R-:W2:Y:S06]  /*0040*/  S2R R8, SR_TID.X ;  /* 0x0000000000087919 */ /* 0x000eac0000002100 */
[----:B------:R-:W3:Y:S01]  /*0050*/  LDC.64 R2, c[0x0][0x380] ;  /* 0x0000e000ff027b82 */ /* 0x000ee20000000a00 */
[----:B0-----:R-:W-:-:S02]  /*0060*/  IMAD R4, R0, 0x8, R9 ;  /* 0x0000000800047824 */ /* 0x001fc400078e0209 */
[----:B--2---:R-:W-:-:S04]  /*0070*/  IMAD R5, R0, 0x8, R8 ;  /* 0x0000000800057824 */ /* 0x004fc800078e0208 */
[----:B------:R-:W-:-:S04]  /*0080*/  IMAD R5, R4, 0x40, R5 ;  /* 0x0000004004057824 */ /* 0x000fc800078e0205 */
[----:B---3--:R-:W-:-:S05]  /*0090*/  IMAD.WIDE R2, R5, 0x4, R2 ;  /* 0x0000000405027825 */ /* 0x008fca00078e0202 */
[----:B-1----:R-:W2:Y:S01]  /*00a0*/  LDG.E R7, desc[UR6][R2.64] ;  /* 0x0000000602077981 */ /* 0x002ea2000c1e1900 */
[----:B------:R-:W0:Y:S01]  /*00b0*/  S2UR UR5, SR_CgaCtaId ;  /* 0x00000000000579c3 */ /* 0x000e220000008800 */
[----:B------:R-:W-:Y:S01]  /*00c0*/  UMOV UR4, 0x400 ;  /* 0x0000040000047882 */ /* 0x000fe20000000000 */
[----:B------:R-:W-:Y:S01]  /*00d0*/  BSSY.RECONVERGENT B0, `(.L_x_0) ;  /* 0x0000011000007945 */ /* 0x000fe20003800200 */
[----:B0-----:R-:W-:-:S06]  /*00e0*/  ULEA UR4, UR5, UR4, 0x18 ;  /* 0x0000000405047291 */ /* 0x001fcc000f8ec0ff */
[----:B------:R-:W-:-:S05]  /*00f0*/  LEA R5, R9, UR4, 0x5 ;  /* 0x0000000409057c11 */ /* 0x000fca000f8e28ff */
[----:B------:R-:W-:-:S05]  /*0100*/  IMAD R4, R8, 0x4, R5 ;  /* 0x0000000408047824 */ /* 0x000fca00078e0205 */
[----:B--2---:R-:W-:Y:S01]  /*0110*/  STS [R4], R7 ;  /* 0x0000000704007388 */ /* 0x004fe20000000800 */
[----:B------:R-:W-:Y:S06]  /*0120*/  BAR.SYNC.DEFER_BLOCKING 0x0 ;  /* 0x0000000000007b1d */ /* 0x000fec0000010000 */
[----:B------:R-:W0:Y:S02]  /*0130*/  LDS R6, [R4] ;  /* 0x0000000004067984 */ /* 0x000e240000000800 */
[----:B0-----:R-:W-:Y:S02]  /*0140*/  ISETP.NE.AND P0, PT, R6, RZ, PT ;  /* 0x000000ff0600720c */ /* 0x001fe40003f05270 */
[----:B------:R-:W-:-:S11]  /*0150*/  LEA R6, R8, UR4, 0x2 ;  /* 0x0000000408067c11 */ /* 0x000fd6000f8e10ff */
[----:B------:R-:W-:Y:S05]  /*0160*/  @P0 BRA `(.L_x_1) ;  /* 0x00000000001c0947 */ /* 0x000fea0003800000 */
[----:B------:R-:W0:Y:S02]  /*0170*/  LDS R7, [R5] ;  /* 0x0000000005077984 */ /* 0x000e240000000800 */
[----:B0-----:R-:W-:-:S13]  /*0180*/  ISETP.NE.AND P0, PT, R7, RZ, PT ;  /* 0x000000ff0700720c */ /* 0x001fda0003f05270 */
[----:B------:R-:W-:Y:S05]  /*0190*/  @!P0 BRA `(.L_x_1) ;  /* 0x0000000000108947 */ /* 0x000fea0003800000 */
[----:B------:R-:W0:Y:S02]  /*01a0*/  LDS R7, [R6] ;  /* 0x0000000006077984 */ /* 0x000e240000000800 */
[----:B0-----:R-:W-:-:S13]  /*01b0*/  ISETP.NE.AND P0, PT, R7, RZ, PT ;  /* 0x000000ff0700720c */ /* 0x001fda0003f05270 */
[----:B------:R-:W-:-:S05]  /*01c0*/  @P0 LEA R7, R0, 0x2, 0x3 ;  /* 0x0000000200070811 */ /* 0x000fca00078e18ff */
[----:B------:R0:W-:Y:S02]  /*01d0*/  @P0 STS [R4], R7 ;  /* 0x0000000704000388 */ /* 0x0001e40000000800 */
.L_x_1:
[----:B------:R-:W-:Y:S05]  /*01e0*/  BSYNC.RECONVERGENT B0 ;  /* 0x0000000000007941 */ /* 0x000fea0003800200 */
.L_x_0:
[----:B------:R-:W-:Y:S06]  /*01f0*/  BAR.SYNC.DEFER_BLOCKING 0x0 ;  /* 0x0000000000007b1d */ /* 0x000fec0000010000 */
[----:B------:R-:W-:Y:S01]  /*0200*/  BSSY.RECONVERGENT B0, `(.L_x_2) ;  /* 0x000000b000007945 */ /* 0x000fe20003800200 */
[----:B0-----:R-:W0:Y:S02]  /*0210*/  LDS R7, [R4] ;  /* 0x0000000004077984 */ /* 0x001e240000000800 */
[----:B0-----:R-:W-:-:S13]  /*0220*/  ISETP.NE.AND P0, PT, R7, RZ, PT ;  /* 0x000000ff0700720c */ /* 0x001fda0003f05270 */
[----:B------:R-:W-:Y:S05]  /*0230*/  @P0 BRA `(.L_x_3) ;  /* 0x00000000001c0947 */ /* 0x000fea0003800000 */
[----:B------:R-:W0:Y:S02]  /*0240*/  LDS R7, [R5+0x4] ;  /* 0x0000040005077984 */ /* 0x000e240000000800 */
[----:B0-----:R-:W-:-:S13]  /*0250*/  ISETP.NE.AND P0, PT, R7, RZ, PT ;  /* 0x000000ff0700720c */ /* 0x001fda0003f05270 */
[----:B------:R-:W-:Y:S05]  /*0260*/  @!P0 BRA `(.L_x_3) ;  /* 0x0000000000108947 */ /* 0x000fea0003800000 */
[----:B------:R-:W0:Y:S02]  /*0270*/  LDS R7, [R6+0x20] ;  /* 0x0000200006077984 */ /* 0x000e240000000800 */
[----:B0-----:R-:W-:-:S13]  /*0280*/  ISETP.NE.AND P0, PT, R7, RZ, PT ;  /* 0x000000ff0700720c */ /* 0x001fda0003f05270 */
[----:B------:R-:W-:-:S05]  /*0290*/  @P0 LEA R7, R0, 0x3, 0x3 ;  /* 0x0000000300070811 */ /* 0x000fca00078e18ff */
[----:B------:R0:W-:Y:S02]  /*02a0*/  @P0 STS [R4], R7 ;  /* 0x0000000704000388 */ /* 0x0001e40000000800 */
.L_x_3:
[----:B------:R-:W-:Y:S05]  /*02b0*/  BSYNC.RECONVERGENT B0 ;  /* 0x0000000000007941 */ /* 0x000fea0003800200 */
.L_x_2:
        /* <DEDUP_REMOVED lines=12> */
.L_x_5:
[----:B------:R-:W-:Y:S05]  /*0380*/  BSYNC.RECONVERGENT B0 ;  /* 0x0000000000007941 */ /* 0x000fea0003800200 */
.L_x_4:
        /* <DEDUP_REMOVED lines=12> */
.L_x_7:
[----:B------:R-:W-:Y:S05]  /*0450*/  BSYNC.RECONVERGENT B0 ;  /* 0x0000000000007941 */ /* 0x000fea0003800200 */
.L_x_6:
        /* <DEDUP_REMOVED lines=12> */
.L_x_9:
[----:B------:R-:W-:Y:S05]  /*0520*/  BSYNC.RECONVERGENT B0 ;  /* 0x0000000000007941 */ /* 0x000fea0003800200 */
.L_x_8:
        /* <DEDUP_REMOVED lines=12> */
.L_x_11:
[----:B------:R-:W-:Y:S05]  /*05f0*/  BSYNC.RECONVERGENT B0 ;  /* 0x0000000000007941 */ /* 0x000fea0003800200 */
.L_x_10:
        /* <DEDUP_REMOVED lines=12> */
.L_x_13:
[----:B------:R-:W-:Y:S05]  /*06c0*/  BSYNC.RECONVERGENT B0 ;  /* 0x0000000000007941 */ /* 0x000fea0003800200 */
.L_x_12:
        /* <DEDUP_REMOVED lines=12> */
.L_x_15:
[----:B------:R-:W-:Y:S05]  /*0790*/  BSYNC.RECONVERGENT B0 ;  /* 0x0000000000007941 */ /* 0x000fea0003800200 */
.L_x_14:
[----:B------:R-:W-:Y:S06]  /*07a0*/  BAR.SYNC.DEFER_BLOCKING 0x0 ;  /* 0x0000000000007b1d */ /* 0x000fec0000010000 */
[----:B0-----:R-:W0:Y:S04]  /*07b0*/  LDS R5, [R4] ;  /* 0x0000000004057984 */ /* 0x001e280000000800 */
[----:B0-----:R-:W-:Y:S01]  /*07c0*/  STG.E desc[UR6][R2.64], R5 ;  /* 0x0000000502007986 */ /* 0x001fe2000c101906 */
[----:B------:R-:W-:Y:S05]  /*07d0*/  EXIT ;  /* 0x000000000000794d */ /* 0x000fea0003800000 */
.L_x_16:
[----:B------:R-:W-:-:S00]  /*07e0*/  BRA `(.L_x_16) ;  /* 0xfffffffc00fc7947 */ /* 0x000fc0000383ffff */
[----:B------:R-:W-:-:S00]  /*07f0*/  NOP ;  /* 0x0000000000007918 */ /* 0x000fc00000000000 */
        /* <DEDUP_REMOVED lines=8> */
.L_x_17:


//--------------------- .nv.shared._Z32transitive_closure_stage1_kernelPji --------------------------
	.section	.nv.shared._Z32transitive_closure_stage1_kernelPji,"aw",@nobits
	.sectionflags	@""
	.align	4
.nv.shared._Z32transitive_closure_stage1_kernelPji:
	.zero		1280


//--------------------- .nv.shared.reserved.0     --------------------------
	.section	.nv.shared.reserved.0,"aw",@nobits
	.weak		__nv_reservedSMEM_offset_0_alias
	.size		__nv_reservedSMEM_offset_0_alias, 0, 64
	.other		__nv_reservedSMEM_offset_0_alias,@"STO_CUDA_RESERVED_SHARED STV_DEFAULT"
__nv_reservedSMEM_offset_0_alias:
	.zero		0
	.zero		64


//--------------------- .nv.constant0._Z32transitive_closure_stage1_kernelPji --------------------------
	.section	.nv.constant0._Z32transitive_closure_stage1_kernelPji,"a",@progbits
	.sectionflags	@""
	.align	4
.nv.constant0._Z32transitive_closure_stage1_kernelPji:
	.zero		908


//--------------------- SYMBOLS --------------------------

	.type		.nv.reservedSmem.offset0,@object
	.size		.nv.reservedSmem.offset0,0x4
	.type		.nv.reservedSmem.cap,@object
	.size		.nv.reservedSmem.cap,0x4
